//
// Generated by NVIDIA NVVM Compiler
//
// Compiler Build ID: CL-36424714
// Cuda compilation tools, release 13.0, V13.0.88
// Based on NVVM 20.0.0
//

.version 9.0
.target sm_100
.address_size 64

	// .globl	_Z17prefix_sum_kernelPjS_
// _ZZ17prefix_sum_kernelPjS_E11temp_result has been demoted

.visible .entry _Z17prefix_sum_kernelPjS_(
	.param .u64 .ptr .align 1 _Z17prefix_sum_kernelPjS__param_0,
	.param .u64 .ptr .align 1 _Z17prefix_sum_kernelPjS__param_1
)
{
	.reg .pred 	%p<18>;
	.reg .b32 	%r<69>;
	.reg .b64 	%rd<9>;
	// demoted variable
	.shared .align 4 .b8 _ZZ17prefix_sum_kernelPjS_E11temp_result[4096];
	ld.param.u64 	%rd2, [_Z17prefix_sum_kernelPjS__param_0];
	ld.param.u64 	%rd1, [_Z17prefix_sum_kernelPjS__param_1];
	mov.u32 	%r1, %tid.x;
	cvta.to.global.u64 	%rd3, %rd2;
	mul.wide.u32 	%rd4, %r1, 4;
	add.s64 	%rd5, %rd3, %rd4;
	ld.global.u32 	%r21, [%rd5];
	shl.b32 	%r22, %r1, 2;
	mov.u32 	%r23, _ZZ17prefix_sum_kernelPjS_E11temp_result;
	add.s32 	%r2, %r23, %r22;
	st.shared.u32 	[%r2], %r21;
	ld.global.u32 	%r24, [%rd5+1024];
	st.shared.u32 	[%r2+1024], %r24;
	ld.global.u32 	%r25, [%rd5+2048];
	st.shared.u32 	[%r2+2048], %r25;
	ld.global.u32 	%r26, [%rd5+3072];
	st.shared.u32 	[%r2+3072], %r26;
	bar.sync 	0;
	mad.lo.s32 	%r3, %r1, 12, %r2;
	ld.shared.u32 	%r27, [%r3];
	ld.shared.u32 	%r28, [%r3+4];
	add.s32 	%r29, %r28, %r27;
	st.shared.u32 	[%r3+4], %r29;
	ld.shared.u32 	%r30, [%r3+8];
	add.s32 	%r31, %r30, %r29;
	st.shared.u32 	[%r3+8], %r31;
	ld.shared.u32 	%r32, [%r3+12];
	add.s32 	%r33, %r32, %r31;
	st.shared.u32 	[%r3+12], %r33;
	bar.sync 	0;
	setp.eq.s32 	%p1, %r1, 0;
	@%p1 bra 	$L__BB0_2;
	ld.shared.u32 	%r34, [%r3+-4];
	ld.shared.u32 	%r35, [%r3+12];
	add.s32 	%r62, %r35, %r34;
$L__BB0_2:
	setp.eq.s32 	%p2, %r1, 0;
	bar.sync 	0;
	@%p2 bra 	$L__BB0_4;
	st.shared.u32 	[%r3+12], %r62;
$L__BB0_4:
	bar.sync 	0;
	setp.lt.u32 	%p3, %r1, 2;
	@%p3 bra 	$L__BB0_6;
	ld.shared.u32 	%r36, [%r3+-20];
	ld.shared.u32 	%r37, [%r3+12];
	add.s32 	%r62, %r37, %r36;
$L__BB0_6:
	setp.lt.u32 	%p4, %r1, 2;
	bar.sync 	0;
	@%p4 bra 	$L__BB0_8;
	st.shared.u32 	[%r3+12], %r62;
$L__BB0_8:
	bar.sync 	0;
	setp.lt.u32 	%p5, %r1, 4;
	@%p5 bra 	$L__BB0_10;
	ld.shared.u32 	%r38, [%r3+-52];
	ld.shared.u32 	%r39, [%r3+12];
	add.s32 	%r62, %r39, %r38;
$L__BB0_10:
	setp.lt.u32 	%p6, %r1, 4;
	bar.sync 	0;
	@%p6 bra 	$L__BB0_12;
	st.shared.u32 	[%r3+12], %r62;
$L__BB0_12:
	bar.sync 	0;
	setp.lt.u32 	%p7, %r1, 8;
	@%p7 bra 	$L__BB0_14;
	ld.shared.u32 	%r40, [%r3+-116];
	ld.shared.u32 	%r41, [%r3+12];
	add.s32 	%r62, %r41, %r40;
$L__BB0_14:
	setp.lt.u32 	%p8, %r1, 8;
	bar.sync 	0;
	@%p8 bra 	$L__BB0_16;
	st.shared.u32 	[%r3+12], %r62;
$L__BB0_16:
	bar.sync 	0;
	setp.lt.u32 	%p9, %r1, 16;
	@%p9 bra 	$L__BB0_18;
	ld.shared.u32 	%r42, [%r3+-244];
	ld.shared.u32 	%r43, [%r3+12];
	add.s32 	%r62, %r43, %r42;
$L__BB0_18:
	setp.lt.u32 	%p10, %r1, 16;
	bar.sync 	0;
	@%p10 bra 	$L__BB0_20;
	st.shared.u32 	[%r3+12], %r62;
$L__BB0_20:
	bar.sync 	0;
	setp.lt.u32 	%p11, %r1, 32;
	@%p11 bra 	$L__BB0_22;
	ld.shared.u32 	%r44, [%r3+-500];
	ld.shared.u32 	%r45, [%r3+12];
	add.s32 	%r62, %r45, %r44;
$L__BB0_22:
	setp.lt.u32 	%p12, %r1, 32;
	bar.sync 	0;
	@%p12 bra 	$L__BB0_24;
	st.shared.u32 	[%r3+12], %r62;
$L__BB0_24:
	bar.sync 	0;
	setp.lt.u32 	%p13, %r1, 64;
	@%p13 bra 	$L__BB0_26;
	ld.shared.u32 	%r46, [%r3+-1012];
	ld.shared.u32 	%r47, [%r3+12];
	add.s32 	%r62, %r47, %r46;
$L__BB0_26:
	setp.lt.u32 	%p14, %r1, 64;
	bar.sync 	0;
	@%p14 bra 	$L__BB0_28;
	st.shared.u32 	[%r3+12], %r62;
$L__BB0_28:
	bar.sync 	0;
	setp.lt.u32 	%p15, %r1, 128;
	@%p15 bra 	$L__BB0_30;
	ld.shared.u32 	%r48, [%r3+-2036];
	ld.shared.u32 	%r49, [%r3+12];
	add.s32 	%r62, %r49, %r48;
$L__BB0_30:
	setp.lt.u32 	%p16, %r1, 128;
	bar.sync 	0;
	@%p16 bra 	$L__BB0_32;
	st.shared.u32 	[%r3+12], %r62;
$L__BB0_32:
	setp.eq.s32 	%p17, %r1, 0;
	bar.sync 	0;
	@%p17 bra 	$L__BB0_34;
	ld.shared.u32 	%r50, [%r3+-4];
	ld.shared.u32 	%r51, [%r3];
	add.s32 	%r52, %r51, %r50;
	st.shared.u32 	[%r3], %r52;
	ld.shared.u32 	%r53, [%r3+4];
	add.s32 	%r54, %r53, %r50;
	st.shared.u32 	[%r3+4], %r54;
	ld.shared.u32 	%r55, [%r3+8];
	add.s32 	%r56, %r55, %r50;
	st.shared.u32 	[%r3+8], %r56;
$L__BB0_34:
	bar.sync 	0;
	cvta.to.global.u64 	%rd6, %rd1;
	ld.shared.u32 	%r57, [%r2];
	add.s64 	%rd8, %rd6, %rd4;
	st.global.u32 	[%rd8], %r57;
	ld.shared.u32 	%r58, [%r2+1024];
	st.global.u32 	[%rd8+1024], %r58;
	ld.shared.u32 	%r59, [%r2+2048];
	st.global.u32 	[%rd8+2048], %r59;
	ld.shared.u32 	%r60, [%r2+3072];
	st.global.u32 	[%rd8+3072], %r60;
	ret;

}


// ===== COMPILED SASS (sm_100) =====

	.target	sm_100

	.elftype	@"ET_EXEC"


//--------------------- .note.nv.tkinfo           --------------------------
	.section	.note.nv.tkinfo,"",@"SHT_NOTE"
	.sectionflags	@"SHF_NOTE_NV_TKINFO"
	.tkinfo
        /*0018*/ 	.word	0x00000002
        /*0030*/ 	.string	""
        /*0030*/ 	.string	"ptxas"
        /*0030*/ 	.string	"Cuda compilation tools, release 13.0, V13.0.88"
        /*0030*/ 	.string	"Build cuda_13.0.r13.0/compiler.36424714_0"
        /*0030*/ 	.string	"-arch sm_100 -m 64 "



//--------------------- .note.nv.cuinfo           --------------------------
	.section	.note.nv.cuinfo,"",@"SHT_NOTE"
	.sectionflags	@"SHF_NOTE_NV_CUINFO"
        /*0018*/ 	.short	0x0002
        /*001a*/ 	.short	0x0064
        /*001c*/ 	.short	0x0082
	.zero		2


//--------------------- .nv.info                  --------------------------
	.section	.nv.info,"",@"SHT_CUDA_INFO"
	.align	4


	//----- nvinfo : EIATTR_REGCOUNT
	.align		4
        /*0000*/ 	.byte	0x04, 0x2f
        /*0002*/ 	.short	(.L_1 - .L_0)
	.align		4
.L_0:
        /*0004*/ 	.word	index@(_Z17prefix_sum_kernelPjS_)
        /*0008*/ 	.word	0x00000010


	//----- nvinfo : EIATTR_FRAME_SIZE
	.align		4
.L_1:
        /*000c*/ 	.byte	0x04, 0x11
        /*000e*/ 	.short	(.L_3 - .L_2)
	.align		4
.L_2:
        /*0010*/ 	.word	index@(_Z17prefix_sum_kernelPjS_)
        /*0014*/ 	.word	0x00000000


	//----- nvinfo : EIATTR_MIN_STACK_SIZE
	.align		4
.L_3:
        /*0018*/ 	.byte	0x04, 0x12
        /*001a*/ 	.short	(.L_5 - .L_4)
	.align		4
.L_4:
        /*001c*/ 	.word	index@(_Z17prefix_sum_kernelPjS_)
        /*0020*/ 	.word	0x00000000
.L_5:


//--------------------- .nv.compat                --------------------------
	.section	.nv.compat,"",@"SHT_CUDA_COMPAT_INFO"
	.align	4
        /*0000*/ 	.byte	0x02, 0x09, 0x00, 0x00, 0x02, 0x02, 0x01, 0x00, 0x02, 0x05, 0x05, 0x00, 0x03, 0x07, 0x01, 0x01
        /*0010*/ 	.byte	0x02, 0x03, 0x00, 0x00, 0x02, 0x06, 0x01, 0x00, 0x04, 0x0b, 0x08, 0x00, 0x09, 0x00, 0x00, 0x00
        /*0020*/ 	.byte	0x00, 0x00, 0x00, 0x00


//--------------------- .nv.info._Z17prefix_sum_kernelPjS_ --------------------------
	.section	.nv.info._Z17prefix_sum_kernelPjS_,"",@"SHT_CUDA_INFO"
	.sectionflags	@""
	.align	4


	//----- nvinfo : EIATTR_CUDA_API_VERSION
	.align		4
        /*0000*/ 	.byte	0x04, 0x37
        /*0002*/ 	.short	(.L_7 - .L_6)
.L_6:
        /*0004*/ 	.word	0x00000082


	//----- nvinfo : EIATTR_KPARAM_INFO
	.align		4
.L_7:
        /*0008*/ 	.byte	0x04, 0x17
        /*000a*/ 	.short	(.L_9 - .L_8)
.L_8:
        /*000c*/ 	.word	0x00000000
        /*0010*/ 	.short	0x0001
        /*0012*/ 	.short	0x0008
        /*0014*/ 	.byte	0x00, 0xf5, 0x21, 0x00


	//----- nvinfo : EIATTR_KPARAM_INFO
	.align		4
.L_9:
        /*0018*/ 	.byte	0x04, 0x17
        /*001a*/ 	.short	(.L_11 - .L_10)
.L_10:
        /*001c*/ 	.word	0x00000000
        /*0020*/ 	.short	0x0000
        /*0022*/ 	.short	0x0000
        /*0024*/ 	.byte	0x00, 0xf5, 0x21, 0x00


	//----- nvinfo : EIATTR_SPARSE_MMA_MASK
	.align		4
.L_11:
        /*0028*/ 	.byte	0x03, 0x50
        /*002a*/ 	.short	0x0000


	//----- nvinfo : EIATTR_MAXREG_COUNT
	.align		4
        /*002c*/ 	.byte	0x03, 0x1b
        /*002e*/ 	.short	0x00ff


	//----- nvinfo : EIATTR_NUM_BARRIERS
	.align		4
        /*0030*/ 	.byte	0x02, 0x4c
        /*0032*/ 	.byte	0x01
	.zero		1


	//----- nvinfo : EIATTR_MERCURY_ISA_VERSION
	.align		4
        /*0034*/ 	.byte	0x03, 0x5f
        /*0036*/ 	.short	0x0101


	//----- nvinfo : EIATTR_VRC_CTA_INIT_COUNT
	.align		4
        /*0038*/ 	.byte	0x02, 0x4a
	.zero		1
	.zero		1


	//----- nvinfo : EIATTR_EXIT_INSTR_OFFSETS
	.align		4
        /*003c*/ 	.byte	0x04, 0x1c
        /*003e*/ 	.short	(.L_13 - .L_12)


	//   ....[0]....
.L_12:
        /*0040*/ 	.word	0x000006e0


	//----- nvinfo : EIATTR_CRS_STACK_SIZE
	.align		4
.L_13:
        /*0044*/ 	.byte	0x04, 0x1e
        /*0046*/ 	.short	(.L_15 - .L_14)
.L_14:
        /*0048*/ 	.word	0x00000000


	//----- nvinfo : EIATTR_CBANK_PARAM_SIZE
	.align		4
.L_15:
        /*004c*/ 	.byte	0x03, 0x19
        /*004e*/ 	.short	0x0010


	//----- nvinfo : EIATTR_PARAM_CBANK
	.align		4
        /*0050*/ 	.byte	0x04, 0x0a
        /*0052*/ 	.short	(.L_17 - .L_16)
	.align		4
.L_16:
        /*0054*/ 	.word	index@(.nv.constant0._Z17prefix_sum_kernelPjS_)
        /*0058*/ 	.short	0x0380
        /*005a*/ 	.short	0x0010


	//----- nvinfo : EIATTR_SW_WAR
	.align		4
.L_17:
        /*005c*/ 	.byte	0x04, 0x36
        /*005e*/ 	.short	(.L_19 - .L_18)
.L_18:
        /*0060*/ 	.word	0x00000008
.L_19:


//--------------------- .nv.callgraph             --------------------------
	.section	.nv.callgraph,"",@"SHT_CUDA_CALLGRAPH"
	.align	4
	.sectionentsize	8
	.align		4
        /*0000*/ 	.word	0x00000000
	.align		4
        /*0004*/ 	.word	0xffffffff
	.align		4
        /*0008*/ 	.word	0x00000000
	.align		4
        /*000c*/ 	.word	0xfffffffe
	.align		4
        /*0010*/ 	.word	0x00000000
	.align		4
        /*0014*/ 	.word	0xfffffffd
	.align		4
        /*0018*/ 	.word	0x00000000
	.align		4
        /*001c*/ 	.word	0xfffffffc


//--------------------- .text._Z17prefix_sum_kernelPjS_ --------------------------
	.section	.text._Z17prefix_sum_kernelPjS_,"ax",@progbits
	.align	128
        .global         _Z17prefix_sum_kernelPjS_
        .type           _Z17prefix_sum_kernelPjS_,@function
        .size           _Z17prefix_sum_kernelPjS_,(.L_x_3 - _Z17prefix_sum_kernelPjS_)
        .other          _Z17prefix_sum_kernelPjS_,@"STO_CUDA_ENTRY STV_DEFAULT"
_Z17prefix_sum_kernelPjS_:
.text._Z17prefix_sum_kernelPjS_:
[----:B------:R-:W-:Y:S01]  /*0000*/  LDC R1, c[0x0][0x37c] ;  /* 0x0000df00ff017b82 */ /* 0x000fe20000000800 */
[----:B------:R-:W0:Y:S07]  /*0010*/  S2R R0, SR_TID.X ;  /* 0x0000000000007919 */ /* 0x000e2e0000002100 */
[----:B------:R-:W0:Y:S01]  /*0020*/  LDC.64 R6, c[0x0][0x380] ;  /* 0x0000e000ff067b82 */ /* 0x000e220000000a00 */
[----:B------:R-:W1:Y:S01]  /*0030*/  LDCU.64 UR6, c[0x0][0x358] ;  /* 0x00006b00ff0677ac */ /* 0x000e620008000a00 */
[----:B0-----:R-:W-:-:S05]  /*0040*/  IMAD.WIDE.U32 R6, R0, 0x4, R6 ;  /* 0x0000000400067825 */ /* 0x001fca00078e0006 */
[----:B-1----:R-:W2:Y:S04]  /*0050*/  LDG.E R4, desc[UR6][R6.64] ;  /* 0x0000000606047981 */ /* 0x002ea8000c1e1900 */
[----:B------:R-:W3:Y:S04]  /*0060*/  LDG.E R8, desc[UR6][R6.64+0x400] ;  /* 0x0004000606087981 */ /* 0x000ee8000c1e1900 */
[----:B------:R-:W4:Y:S04]  /*0070*/  LDG.E R10, desc[UR6][R6.64+0x800] ;  /* 0x00080006060a7981 */ /* 0x000f28000c1e1900 */
[----:B------:R-:W5:Y:S01]  /*0080*/  LDG.E R12, desc[UR6][R6.64+0xc00] ;  /* 0x000c0006060c7981 */ /* 0x000f62000c1e1900 */
[----:B------:R-:W0:Y:S01]  /*0090*/  S2UR UR5, SR_CgaCtaId ;  /* 0x00000000000579c3 */ /* 0x000e220000008800 */
[----:B------:R-:W-:Y:S01]  /*00a0*/  UMOV UR4, 0x400 ;  /* 0x0000040000047882 */ /* 0x000fe20000000000 */
[C---:B------:R-:W-:Y:S01]  /*00b0*/  ISETP.NE.AND P0, PT, R0.reuse, RZ, PT ;  /* 0x000000ff0000720c */ /* 0x040fe20003f05270 */
[----:B------:R-:W-:Y:S01]  /*00c0*/  BSSY.RECONVERGENT B0, `(.L_x_0) ;  /* 0x0000056000007945 */ /* 0x000fe20003800200 */
[----:B------:R-:W-:-:S02]  /*00d0*/  ISETP.GE.U32.AND P2, PT, R0, 0x2, PT ;  /* 0x000000020000780c */ /* 0x000fc40003f46070 */
[----:B------:R-:W-:Y:S01]  /*00e0*/  ISETP.GE.U32.AND P1, PT, R0, 0x4, PT ;  /* 0x000000040000780c */ /* 0x000fe20003f26070 */
[----:B0-----:R-:W-:-:S06]  /*00f0*/  ULEA UR4, UR5, UR4, 0x18 ;  /* 0x0000000405047291 */ /* 0x001fcc000f8ec0ff */
[----:B------:R-:W-:-:S05]  /*0100*/  LEA R3, R0, UR4, 0x2 ;  /* 0x0000000400037c11 */ /* 0x000fca000f8e10ff */
[----:B------:R-:W-:Y:S01]  /*0110*/  IMAD R5, R0, 0xc, R3 ;  /* 0x0000000c00057824 */ /* 0x000fe200078e0203 */
[----:B--2---:R-:W-:Y:S04]  /*0120*/  STS [R3], R4 ;  /* 0x0000000403007388 */ /* 0x004fe80000000800 */
[----:B---3--:R-:W-:Y:S04]  /*0130*/  STS [R3+0x400], R8 ;  /* 0x0004000803007388 */ /* 0x008fe80000000800 */
[----:B----4-:R-:W-:Y:S04]  /*0140*/  STS [R3+0x800], R10 ;  /* 0x0008000a03007388 */ /* 0x010fe80000000800 */
[----:B-----5:R-:W-:Y:S01]  /*0150*/  STS [R3+0xc00], R12 ;  /* 0x000c000c03007388 */ /* 0x020fe20000000800 */
[----:B------:R-:W-:Y:S06]  /*0160*/  BAR.SYNC.DEFER_BLOCKING 0x0 ;  /* 0x0000000000007b1d */ /* 0x000fec0000010000 */
[----:B------:R-:W-:Y:S04]  /*0170*/  LDS R6, [R5] ;  /* 0x0000000005067984 */ /* 0x000fe80000000800 */
[----:B------:R-:W0:Y:S04]  /*0180*/  LDS R7, [R5+0x4] ;  /* 0x0000040005077984 */ /* 0x000e280000000800 */
[----:B------:R-:W1:Y:S04]  /*0190*/  LDS R9, [R5+0x8] ;  /* 0x0000080005097984 */ /* 0x000e680000000800 */
[----:B------:R-:W2:Y:S01]  /*01a0*/  LDS R11, [R5+0xc] ;  /* 0x00000c00050b7984 */ /* 0x000ea20000000800 */
[----:B0-----:R-:W-:-:S04]  /*01b0*/  IMAD.IADD R6, R6, 0x1, R7 ;  /* 0x0000000106067824 */ /* 0x001fc800078e0207 */
[----:B-1----:R-:W-:Y:S01]  /*01c0*/  IMAD.IADD R4, R6, 0x1, R9 ;  /* 0x0000000106047824 */ /* 0x002fe200078e0209 */
[----:B------:R-:W-:Y:S04]  /*01d0*/  STS [R5+0x4], R6 ;  /* 0x0000040605007388 */ /* 0x000fe80000000800 */
[----:B--2---:R-:W-:Y:S01]  /*01e0*/  IADD3 R8, PT, PT, R4, R11, RZ ;  /* 0x0000000b04087210 */ /* 0x004fe20007ffe0ff */
[----:B------:R-:W-:Y:S04]  /*01f0*/  STS [R5+0x8], R4 ;  /* 0x0000080405007388 */ /* 0x000fe80000000800 */
[----:B------:R-:W-:Y:S01]  /*0200*/  STS [R5+0xc], R8 ;  /* 0x00000c0805007388 */ /* 0x000fe20000000800 */
[----:B------:R-:W-:Y:S06]  /*0210*/  BAR.SYNC.DEFER_BLOCKING 0x0 ;  /* 0x0000000000007b1d */ /* 0x000fec0000010000 */
[----:B------:R-:W-:Y:S04]  /*0220*/  @P0 LDS R7, [R5+-0x4] ;  /* 0xfffffc0005070984 */ /* 0x000fe80000000800 */
[----:B------:R-:W0:Y:S02]  /*0230*/  @P0 LDS R10, [R5+0xc] ;  /* 0x00000c00050a0984 */ /* 0x000e240000000800 */
[----:B0-----:R-:W-:Y:S01]  /*0240*/  @P0 IMAD.IADD R2, R7, 0x1, R10 ;  /* 0x0000000107020824 */ /* 0x001fe200078e020a */
[----:B------:R-:W-:Y:S06]  /*0250*/  BAR.SYNC.DEFER_BLOCKING 0x0 ;  /* 0x0000000000007b1d */ /* 0x000fec0000010000 */
[----:B------:R-:W-:Y:S02]  /*0260*/  @P0 STS [R5+0xc], R2 ;  /* 0x00000c0205000388 */ /* 0x000fe40000000800 */
[----:B------:R-:W-:Y:S06]  /*0270*/  BAR.SYNC.DEFER_BLOCKING 0x0 ;  /* 0x0000000000007b1d */ /* 0x000fec0000010000 */
[----:B------:R-:W-:Y:S04]  /*0280*/  @P2 LDS R6, [R5+-0x14] ;  /* 0xffffec0005062984 */ /* 0x000fe80000000800 */
[----:B------:R-:W0:Y:S02]  /*0290*/  @P2 LDS R7, [R5+0xc] ;  /* 0x00000c0005072984 */ /* 0x000e240000000800 */
[----:B0-----:R-:W-:Y:S01]  /*02a0*/  @P2 IMAD.IADD R2, R6, 0x1, R7 ;  /* 0x0000000106022824 */ /* 0x001fe200078e0207 */
[----:B------:R-:W-:Y:S06]  /*02b0*/  BAR.SYNC.DEFER_BLOCKING 0x0 ;  /* 0x0000000000007b1d */ /* 0x000fec0000010000 */
[----:B------:R-:W-:Y:S02]  /*02c0*/  @P2 STS [R5+0xc], R2 ;  /* 0x00000c0205002388 */ /* 0x000fe40000000800 */
[----:B------:R-:W-:Y:S01]  /*02d0*/  BAR.SYNC.DEFER_BLOCKING 0x0 ;  /* 0x0000000000007b1d */ /* 0x000fe20000010000 */
[----:B------:R-:W-:-:S05]  /*02e0*/  ISETP.GE.U32.AND P2, PT, R0, 0x8, PT ;  /* 0x000000080000780c */ /* 0x000fca0003f46070 */
[----:B------:R-:W-:Y:S04]  /*02f0*/  @P1 LDS R4, [R5+-0x34] ;  /* 0xffffcc0005041984 */ /* 0x000fe80000000800 */
[----:B------:R-:W0:Y:S02]  /*0300*/  @P1 LDS R7, [R5+0xc] ;  /* 0x00000c0005071984 */ /* 0x000e240000000800 */
[----:B0-----:R-:W-:Y:S01]  /*0310*/  @P1 IADD3 R2, PT, PT, R4, R7, RZ ;  /* 0x0000000704021210 */ /* 0x001fe20007ffe0ff */
[----:B------:R-:W-:Y:S06]  /*0320*/  BAR.SYNC.DEFER_BLOCKING 0x0 ;  /* 0x0000000000007b1d */ /* 0x000fec0000010000 */
[----:B------:R-:W-:Y:S02]  /*0330*/  @P1 STS [R5+0xc], R2 ;  /* 0x00000c0205001388 */ /* 0x000fe40000000800 */
[----:B------:R-:W-:Y:S01]  /*0340*/  BAR.SYNC.DEFER_BLOCKING 0x0 ;  /* 0x0000000000007b1d */ /* 0x000fe20000010000 */
[----:B------:R-:W-:-:S05]  /*0350*/  ISETP.GE.U32.AND P1, PT, R0, 0x10, PT ;  /* 0x000000100000780c */ /* 0x000fca0003f26070 */
        /* <DEDUP_REMOVED lines=31> */
[----:B------:R0:W-:Y:S02]  /*0550*/  @P2 STS [R5+0xc], R2 ;  /* 0x00000c0205002388 */ /* 0x0001e40000000800 */
[----:B------:R-:W-:Y:S06]  /*0560*/  BAR.SYNC.DEFER_BLOCKING 0x0 ;  /* 0x0000000000007b1d */ /* 0x000fec0000010000 */
[----:B------:R-:W-:Y:S05]  /*0570*/  @!P0 BRA `(.L_x_1) ;  /* 0x0000000000288947 */ /* 0x000fea0003800000 */
[----:B0-----:R-:W-:Y:S04]  /*0580*/  LDS R2, [R5+-0x4] ;  /* 0xfffffc0005027984 */ /* 0x001fe80000000800 */
[----:B------:R-:W0:Y:S04]  /*0590*/  LDS R7, [R5] ;  /* 0x0000000005077984 */ /* 0x000e280000000800 */
[----:B------:R-:W1:Y:S04]  /*05a0*/  LDS R9, [R5+0x4] ;  /* 0x0000040005097984 */ /* 0x000e680000000800 */
[----:B------:R-:W2:Y:S01]  /*05b0*/  LDS R11, [R5+0x8] ;  /* 0x00000800050b7984 */ /* 0x000ea20000000800 */
[C---:B0-----:R-:W-:Y:S01]  /*05c0*/  IADD3 R4, PT, PT, R2.reuse, R7, RZ ;  /* 0x0000000702047210 */ /* 0x041fe20007ffe0ff */
[----:B-1----:R-:W-:-:S04]  /*05d0*/  IMAD.IADD R6, R2, 0x1, R9 ;  /* 0x0000000102067824 */ /* 0x002fc800078e0209 */
[----:B------:R1:W-:Y:S01]  /*05e0*/  STS [R5], R4 ;  /* 0x0000000405007388 */ /* 0x0003e20000000800 */
[----:B--2---:R-:W-:-:S03]  /*05f0*/  IADD3 R2, PT, PT, R2, R11, RZ ;  /* 0x0000000b02027210 */ /* 0x004fc60007ffe0ff */
[----:B------:R1:W-:Y:S04]  /*0600*/  STS [R5+0x4], R6 ;  /* 0x0000040605007388 */ /* 0x0003e80000000800 */
[----:B------:R1:W-:Y:S02]  /*0610*/  STS [R5+0x8], R2 ;  /* 0x0000080205007388 */ /* 0x0003e40000000800 */
.L_x_1:
[----:B------:R-:W-:Y:S05]  /*0620*/  BSYNC.RECONVERGENT B0 ;  /* 0x0000000000007941 */ /* 0x000fea0003800200 */
.L_x_0:
[----:B------:R-:W-:Y:S08]  /*0630*/  BAR.SYNC.DEFER_BLOCKING 0x0 ;  /* 0x0000000000007b1d */ /* 0x000ff00000010000 */
[----:B01----:R-:W0:Y:S01]  /*0640*/  LDC.64 R4, c[0x0][0x388] ;  /* 0x0000e200ff047b82 */ /* 0x003e220000000a00 */
[----:B------:R-:W1:Y:S04]  /*0650*/  LDS R7, [R3] ;  /* 0x0000000003077984 */ /* 0x000e680000000800 */
[----:B------:R-:W2:Y:S01]  /*0660*/  LDS R9, [R3+0x400] ;  /* 0x0004000003097984 */ /* 0x000ea20000000800 */
[----:B0-----:R-:W-:-:S03]  /*0670*/  IMAD.WIDE.U32 R4, R0, 0x4, R4 ;  /* 0x0000000400047825 */ /* 0x001fc600078e0004 */
[----:B------:R-:W0:Y:S04]  /*0680*/  LDS R11, [R3+0x800] ;  /* 0x00080000030b7984 */ /* 0x000e280000000800 */
[----:B------:R-:W3:Y:S04]  /*0690*/  LDS R13, [R3+0xc00] ;  /* 0x000c0000030d7984 */ /* 0x000ee80000000800 */
[----:B-1----:R-:W-:Y:S04]  /*06a0*/  STG.E desc[UR6][R4.64], R7 ;  /* 0x0000000704007986 */ /* 0x002fe8000c101906 */
[----:B--2---:R-:W-:Y:S04]  /*06b0*/  STG.E desc[UR6][R4.64+0x400], R9 ;  /* 0x0004000904007986 */ /* 0x004fe8000c101906 */
[----:B0-----:R-:W-:Y:S04]  /*06c0*/  STG.E desc[UR6][R4.64+0x800], R11 ;  /* 0x0008000b04007986 */ /* 0x001fe8000c101906 */
[----:B---3--:R-:W-:Y:S01]  /*06d0*/  STG.E desc[UR6][R4.64+0xc00], R13 ;  /* 0x000c000d04007986 */ /* 0x008fe2000c101906 */
[----:B------:R-:W-:Y:S05]  /*06e0*/  EXIT ;  /* 0x000000000000794d */ /* 0x000fea0003800000 */
.L_x_2:
[----:B------:R-:W-:-:S00]  /*06f0*/  BRA `(.L_x_2) ;  /* 0xfffffffc00fc7947 */ /* 0x000fc0000383ffff */
[----:B------:R-:W-:-:S00]  /*0700*/  NOP ;  /* 0x0000000000007918 */ /* 0x000fc00000000000 */
[----:B------:R-:W-:-:S00]  /*0710*/  NOP ;  /* 0x0000000000007918 */ /* 0x000fc00000000000 */
[----:B------:R-:W-:-:S00]  /*0720*/  NOP ;  /* 0x0000000000007918 */ /* 0x000fc00000000000 */
[----:B------:R-:W-:-:S00]  /*0730*/  NOP ;  /* 0x0000000000007918 */ /* 0x000fc00000000000 */
[----:B------:R-:W-:-:S00]  /*0740*/  NOP ;  /* 0x0000000000007918 */ /* 0x000fc00000000000 */
[----:B------:R-:W-:-:S00]  /*0750*/  NOP ;  /* 0x0000000000007918 */ /* 0x000fc00000000000 */
[----:B------:R-:W-:-:S00]  /*0760*/  NOP ;  /* 0x0000000000007918 */ /* 0x000fc00000000000 */
[----:B------:R-:W-:-:S00]  /*0770*/  NOP ;  /* 0x0000000000007918 */ /* 0x000fc00000000000 */
.L_x_3:


//--------------------- .nv.shared._Z17prefix_sum_kernelPjS_ --------------------------
	.section	.nv.shared._Z17prefix_sum_kernelPjS_,"aw",@nobits
	.sectionflags	@""
	.align	4
.nv.shared._Z17prefix_sum_kernelPjS_:
	.zero		5120


//--------------------- .nv.shared.reserved.0     --------------------------
	.section	.nv.shared.reserved.0,"aw",@nobits
	.weak		__nv_reservedSMEM_offset_0_alias
	.size		__nv_reservedSMEM_offset_0_alias, 0, 64
	.other		__nv_reservedSMEM_offset_0_alias,@"STO_CUDA_RESERVED_SHARED STV_DEFAULT"
__nv_reservedSMEM_offset_0_alias:
	.zero		0
	.zero		64


//--------------------- .nv.constant0._Z17prefix_sum_kernelPjS_ --------------------------
	.section	.nv.constant0._Z17prefix_sum_kernelPjS_,"a",@progbits
	.sectionflags	@""
	.align	4
.nv.constant0._Z17prefix_sum_kernelPjS_:
	.zero		912


//--------------------- SYMBOLS --------------------------

	.type		.nv.reservedSmem.offset0,@object
	.size		.nv.reservedSmem.offset0,0x4
	.type		.nv.reservedSmem.cap,@object
	.size		.nv.reservedSmem.cap,0x4
